//
// Generated by NVIDIA NVVM Compiler
//
// Compiler Build ID: CL-36424714
// Cuda compilation tools, release 13.0, V13.0.88
// Based on NVVM 20.0.0
//

.version 9.0
.target sm_100
.address_size 64

	// .globl	_Z5hellov
.extern .func  (.param .b32 func_retval0) vprintf
(
	.param .b64 vprintf_param_0,
	.param .b64 vprintf_param_1
)
;
.global .align 1 .b8 $str[62] = {72, 101, 108, 108, 111, 32, 119, 111, 114, 108, 100, 44, 32, 116, 105, 100, 58, 32, 37, 100, 32, 116, 104, 114, 101, 97, 100, 73, 100, 120, 58, 32, 37, 100, 32, 98, 108, 111, 99, 107, 73, 100, 120, 58, 32, 37, 100, 32, 98, 108, 111, 99, 107, 68, 105, 109, 58, 32, 37, 100, 10};

.visible .entry _Z5hellov()
{
	.local .align 16 .b8 	__local_depot0[16];
	.reg .b64 	%SP;
	.reg .b64 	%SPL;
	.reg .b32 	%r<7>;
	.reg .b64 	%rd<5>;

	mov.u64 	%SPL, __local_depot0;
	cvta.local.u64 	%SP, %SPL;
	add.u64 	%rd1, %SP, 0;
	add.u64 	%rd2, %SPL, 0;
	mov.u32 	%r1, %tid.x;
	mov.u32 	%r2, %ctaid.x;
	mov.u32 	%r3, %ntid.x;
	mad.lo.s32 	%r4, %r2, %r3, %r1;
	st.local.v4.u32 	[%rd2], {%r4, %r1, %r2, %r3};
	mov.u64 	%rd3, $str;
	cvta.global.u64 	%rd4, %rd3;
	{ // callseq 0, 0
	.param .b64 param0;
	st.param.b64 	[param0], %rd4;
	.param .b64 param1;
	st.param.b64 	[param1], %rd1;
	.param .b32 retval0;
	call.uni (retval0), 
	vprintf, 
	(
	param0, 
	param1
	);
	ld.param.b32 	%r5, [retval0];
	} // callseq 0
	ret;

}


// ===== COMPILED SASS (sm_100) =====

	.target	sm_100

	.elftype	@"ET_EXEC"


//--------------------- .note.nv.tkinfo           --------------------------
	.section	.note.nv.tkinfo,"",@"SHT_NOTE"
	.sectionflags	@"SHF_NOTE_NV_TKINFO"
	.tkinfo
        /*0018*/ 	.word	0x00000002
        /*0030*/ 	.string	""
        /*0030*/ 	.string	"ptxas"
        /*0030*/ 	.string	"Cuda compilation tools, release 13.0, V13.0.88"
        /*0030*/ 	.string	"Build cuda_13.0.r13.0/compiler.36424714_0"
        /*0030*/ 	.string	"-arch sm_100 -m 64 "



//--------------------- .note.nv.cuinfo           --------------------------
	.section	.note.nv.cuinfo,"",@"SHT_NOTE"
	.sectionflags	@"SHF_NOTE_NV_CUINFO"
        /*0018*/ 	.short	0x0002
        /*001a*/ 	.short	0x0064
        /*001c*/ 	.short	0x0082
	.zero		2


//--------------------- .nv.info                  --------------------------
	.section	.nv.info,"",@"SHT_CUDA_INFO"
	.align	4


	//----- nvinfo : EIATTR_REGCOUNT
	.align		4
        /*0000*/ 	.byte	0x04, 0x2f
        /*0002*/ 	.short	(.L_2 - .L_1)
	.align		4
.L_1:
        /*0004*/ 	.word	index@(_Z5hellov)
        /*0008*/ 	.word	0x00000018


	//----- nvinfo : EIATTR_FRAME_SIZE
	.align		4
.L_2:
        /*000c*/ 	.byte	0x04, 0x11
        /*000e*/ 	.short	(.L_4 - .L_3)
	.align		4
.L_3:
        /*0010*/ 	.word	index@(_Z5hellov)
        /*0014*/ 	.word	0x00000010


	//----- nvinfo : EIATTR_MIN_STACK_SIZE
	.align		4
.L_4:
        /*0018*/ 	.byte	0x04, 0x12
        /*001a*/ 	.short	(.L_6 - .L_5)
	.align		4
.L_5:
        /*001c*/ 	.word	index@(_Z5hellov)
        /*0020*/ 	.word	0x00000010
.L_6:


//--------------------- .nv.compat                --------------------------
	.section	.nv.compat,"",@"SHT_CUDA_COMPAT_INFO"
	.align	4
        /*0000*/ 	.byte	0x02, 0x09, 0x00, 0x00, 0x02, 0x02, 0x01, 0x00, 0x02, 0x05, 0x05, 0x00, 0x03, 0x07, 0x01, 0x01
        /*0010*/ 	.byte	0x02, 0x03, 0x00, 0x00, 0x02, 0x06, 0x01, 0x00, 0x04, 0x0b, 0x08, 0x00, 0x09, 0x00, 0x00, 0x00
        /*0020*/ 	.byte	0x00, 0x00, 0x00, 0x00


//--------------------- .nv.info._Z5hellov        --------------------------
	.section	.nv.info._Z5hellov,"",@"SHT_CUDA_INFO"
	.sectionflags	@""
	.align	4


	//----- nvinfo : EIATTR_CUDA_API_VERSION
	.align		4
        /*0000*/ 	.byte	0x04, 0x37
        /*0002*/ 	.short	(.L_8 - .L_7)
.L_7:
        /*0004*/ 	.word	0x00000082


	//----- nvinfo : EIATTR_SPARSE_MMA_MASK
	.align		4
.L_8:
        /*0008*/ 	.byte	0x03, 0x50
        /*000a*/ 	.short	0x0000


	//----- nvinfo : EIATTR_MAXREG_COUNT
	.align		4
        /*000c*/ 	.byte	0x03, 0x1b
        /*000e*/ 	.short	0x00ff


	//----- nvinfo : EIATTR_EXTERNS
	.align		4
        /*0010*/ 	.byte	0x04, 0x0f
        /*0012*/ 	.short	(.L_10 - .L_9)


	//   ....[0]....
	.align		4
.L_9:
        /*0014*/ 	.word	index@(vprintf)


	//----- nvinfo : EIATTR_MERCURY_ISA_VERSION
	.align		4
.L_10:
        /*0018*/ 	.byte	0x03, 0x5f
        /*001a*/ 	.short	0x0101


	//----- nvinfo : EIATTR_VRC_CTA_INIT_COUNT
	.align		4
        /*001c*/ 	.byte	0x02, 0x4a
	.zero		1
	.zero		1


	//----- nvinfo : EIATTR_SYSCALL_OFFSETS
	.align		4
        /*0020*/ 	.byte	0x04, 0x46
        /*0022*/ 	.short	(.L_12 - .L_11)


	//   ....[0]....
.L_11:
        /*0024*/ 	.word	0x00000110


	//----- nvinfo : EIATTR_EXIT_INSTR_OFFSETS
	.align		4
.L_12:
        /*0028*/ 	.byte	0x04, 0x1c
        /*002a*/ 	.short	(.L_14 - .L_13)


	//   ....[0]....
.L_13:
        /*002c*/ 	.word	0x00000120


	//----- nvinfo : EIATTR_SW_WAR
	.align		4
.L_14:
        /*0030*/ 	.byte	0x04, 0x36
        /*0032*/ 	.short	(.L_16 - .L_15)
.L_15:
        /*0034*/ 	.word	0x00000008
.L_16:


//--------------------- .nv.callgraph             --------------------------
	.section	.nv.callgraph,"",@"SHT_CUDA_CALLGRAPH"
	.align	4
	.sectionentsize	8
	.align		4
        /*0000*/ 	.word	0x00000000
	.align		4
        /*0004*/ 	.word	0xffffffff
	.align		4
        /*0008*/ 	.word	index@(_Z5hellov)
	.align		4
        /*000c*/ 	.word	index@(vprintf)
	.align		4
        /*0010*/ 	.word	0x00000000
	.align		4
        /*0014*/ 	.word	0xfffffffe
	.align		4
        /*0018*/ 	.word	0x00000000
	.align		4
        /*001c*/ 	.word	0xfffffffd
	.align		4
        /*0020*/ 	.word	0x00000000
	.align		4
        /*0024*/ 	.word	0xfffffffc


//--------------------- .nv.constant4             --------------------------
	.section	.nv.constant4,"a",@progbits
	.align	8
	.align		8
.nv.constant4:
        /*0000*/ 	.dword	vprintf
	.align		8
        /*0008*/ 	.dword	$str


//--------------------- .text._Z5hellov           --------------------------
	.section	.text._Z5hellov,"ax",@progbits
	.align	128
        .global         _Z5hellov
        .type           _Z5hellov,@function
        .size           _Z5hellov,(.L_x_2 - _Z5hellov)
        .other          _Z5hellov,@"STO_CUDA_ENTRY STV_DEFAULT"
_Z5hellov:
.text._Z5hellov:
[----:B------:R-:W0:Y:S01]  /*0000*/  LDC R1, c[0x0][0x37c] ;  /* 0x0000df00ff017b82 */ /* 0x000e220000000800 */
[----:B------:R-:W1:Y:S01]  /*0010*/  S2R R9, SR_TID.X ;  /* 0x0000000000097919 */ /* 0x000e620000002100 */
[----:B------:R-:W2:Y:S06]  /*0020*/  LDCU UR5, c[0x0][0x2fc] ;  /* 0x00005f80ff0577ac */ /* 0x000eac0008000800 */
[----:B------:R-:W1:Y:S01]  /*0030*/  LDC R11, c[0x0][0x360] ;  /* 0x0000d800ff0b7b82 */ /* 0x000e620000000800 */
[----:B0-----:R-:W-:Y:S01]  /*0040*/  VIADD R1, R1, 0xfffffff0 ;  /* 0xfffffff001017836 */ /* 0x001fe20000000000 */
[----:B------:R-:W1:Y:S01]  /*0050*/  S2R R10, SR_CTAID.X ;  /* 0x00000000000a7919 */ /* 0x000e620000002500 */
[----:B------:R-:W-:Y:S01]  /*0060*/  MOV R0, 0x0 ;  /* 0x0000000000007802 */ /* 0x000fe20000000f00 */
[----:B------:R-:W0:Y:S04]  /*0070*/  LDCU UR4, c[0x0][0x2f8] ;  /* 0x00005f00ff0477ac */ /* 0x000e280008000800 */
[----:B------:R3:W4:Y:S01]  /*0080*/  LDC.64 R2, c[0x4][R0] ;  /* 0x0100000000027b82 */ /* 0x0007220000000a00 */
[----:B------:R-:W5:Y:S01]  /*0090*/  LDCU.64 UR6, c[0x4][0x8] ;  /* 0x01000100ff0677ac */ /* 0x000f620008000a00 */
[----:B0-----:R-:W-:Y:S01]  /*00a0*/  IADD3 R6, P0, PT, R1, UR4, RZ ;  /* 0x0000000401067c10 */ /* 0x001fe2000ff1e0ff */
[----:B-----5:R-:W-:Y:S01]  /*00b0*/  IMAD.U32 R4, RZ, RZ, UR6 ;  /* 0x00000006ff047e24 */ /* 0x020fe2000f8e00ff */
[----:B------:R-:W-:-:S03]  /*00c0*/  MOV R5, UR7 ;  /* 0x0000000700057c02 */ /* 0x000fc60008000f00 */
[----:B--2---:R-:W-:Y:S02]  /*00d0*/  IMAD.X R7, RZ, RZ, UR5, P0 ;  /* 0x00000005ff077e24 */ /* 0x004fe400080e06ff */
[----:B-1----:R-:W-:-:S05]  /*00e0*/  IMAD R8, R10, R11, R9 ;  /* 0x0000000b0a087224 */ /* 0x002fca00078e0209 */
[----:B------:R3:W-:Y:S02]  /*00f0*/  STL.128 [R1], R8 ;  /* 0x0000000801007387 */ /* 0x0007e40000100c00 */
[----:B------:R-:W-:-:S07]  /*0100*/  LEPC R20, `(.L_x_0) ;  /* 0x000000001014794e */ /* 0x000fce0000000000 */
[----:B---34-:R-:W-:Y:S05]  /*0110*/  CALL.ABS.NOINC R2 ;  /* 0x0000000002007343 */ /* 0x018fea0003c00000 */
.L_x_0:
[----:B------:R-:W-:Y:S05]  /*0120*/  EXIT ;  /* 0x000000000000794d */ /* 0x000fea0003800000 */
.L_x_1:
[----:B------:R-:W-:-:S00]  /*0130*/  BRA `(.L_x_1) ;  /* 0xfffffffc00fc7947 */ /* 0x000fc0000383ffff */
[----:B------:R-:W-:-:S00]  /*0140*/  NOP ;  /* 0x0000000000007918 */ /* 0x000fc00000000000 */
        /* <DEDUP_REMOVED lines=11> */
.L_x_2:


//--------------------- .nv.global.init           --------------------------
	.section	.nv.global.init,"aw",@progbits
.nv.global.init:
	.type		$str,@object
	.size		$str,(.L_0 - $str)
$str:
        /*0000*/ 	.byte	0x48, 0x65, 0x6c, 0x6c, 0x6f, 0x20, 0x77, 0x6f, 0x72, 0x6c, 0x64, 0x2c, 0x20, 0x74, 0x69, 0x64
        /*0010*/ 	.byte	0x3a, 0x20, 0x25, 0x64, 0x20, 0x74, 0x68, 0x72, 0x65, 0x61, 0x64, 0x49, 0x64, 0x78, 0x3a, 0x20
        /*0020*/ 	.byte	0x25, 0x64, 0x20, 0x62, 0x6c, 0x6f, 0x63, 0x6b, 0x49, 0x64, 0x78, 0x3a, 0x20, 0x25, 0x64, 0x20
        /*0030*/ 	.byte	0x62, 0x6c, 0x6f, 0x63, 0x6b, 0x44, 0x69, 0x6d, 0x3a, 0x20, 0x25, 0x64, 0x0a, 0x00
.L_0:


//--------------------- .nv.shared.reserved.0     --------------------------
	.section	.nv.shared.reserved.0,"aw",@nobits
	.weak		__nv_reservedSMEM_offset_0_alias
	.size		__nv_reservedSMEM_offset_0_alias, 0, 64
	.other		__nv_reservedSMEM_offset_0_alias,@"STO_CUDA_RESERVED_SHARED STV_DEFAULT"
__nv_reservedSMEM_offset_0_alias:
	.zero		0
	.zero		64


//--------------------- .nv.constant0._Z5hellov   --------------------------
	.section	.nv.constant0._Z5hellov,"a",@progbits
	.sectionflags	@""
	.align	4
.nv.constant0._Z5hellov:
	.zero		896


//--------------------- SYMBOLS --------------------------

	.type		.nv.reservedSmem.offset0,@object
	.size		.nv.reservedSmem.offset0,0x4
	.type		vprintf,@function
